	.headerflags	@"EF_CUDA_TEXMODE_UNIFIED EF_CUDA_64BIT_ADDRESS EF_CUDA_ACCELERATORS EF_CUDA_SM90 EF_CUDA_VIRTUAL_SM(EF_CUDA_SM90)"
	.elftype	@"ET_EXEC"


//--------------------- .nv.info                  --------------------------
	.section	.nv.info,"",@"SHT_CUDA_INFO"
	.align	4


	//----- nvinfo : EIATTR_REGCOUNT
	.align		4
        /*0000*/ 	.byte	0x04, 0x2f
        /*0002*/ 	.short	(.L_3 - .L_2)
	.align		4
.L_2:
        /*0004*/ 	.word	index@(triton_poi_fused_add_cat_clone_mul_4)
        /*0008*/ 	.word	0x0000001c


	//----- nvinfo : EIATTR_MIN_STACK_SIZE
	.align		4
.L_3:
        /*000c*/ 	.byte	0x04, 0x12
        /*000e*/ 	.short	(.L_5 - .L_4)
	.align		4
.L_4:
        /*0010*/ 	.word	index@(triton_poi_fused_add_cat_clone_mul_4)
        /*0014*/ 	.word	0x00000020


	//----- nvinfo : EIATTR_FRAME_SIZE
	.align		4
.L_5:
        /*0018*/ 	.byte	0x04, 0x11
        /*001a*/ 	.short	(.L_7 - .L_6)
	.align		4
.L_6:
        /*001c*/ 	.word	index@(triton_poi_fused_add_cat_clone_mul_4)
        /*0020*/ 	.word	0x00000020


	//----- nvinfo : EIATTR_MIN_STACK_SIZE
	.align		4
.L_7:
        /*0024*/ 	.byte	0x04, 0x12
        /*0026*/ 	.short	(.L_9 - .L_8)
	.align		4
.L_8:
        /*0028*/ 	.word	index@(triton_poi_fused_add_cat_clone_mul_4)
        /*002c*/ 	.word	0x00000020
.L_9:


//--------------------- .nv.info.triton_poi_fused_add_cat_clone_mul_4 --------------------------
	.section	.nv.info.triton_poi_fused_add_cat_clone_mul_4,"",@"SHT_CUDA_INFO"
	.sectionflags	@""
	.align	4


	//----- nvinfo : EIATTR_CUDA_API_VERSION
	.align		4
        /*0000*/ 	.byte	0x04, 0x37
        /*0002*/ 	.short	(.L_11 - .L_10)
.L_10:
        /*0004*/ 	.word	0x0000007c


	//----- nvinfo : EIATTR_KPARAM_INFO
	.align		4
.L_11:
        /*0008*/ 	.byte	0x04, 0x17
        /*000a*/ 	.short	(.L_13 - .L_12)
.L_12:
        /*000c*/ 	.word	0x00000000
        /*0010*/ 	.short	0x0005
        /*0012*/ 	.short	0x0020
        /*0014*/ 	.byte	0x00, 0xf4, 0x21, 0x00


	//----- nvinfo : EIATTR_KPARAM_INFO
	.align		4
.L_13:
        /*0018*/ 	.byte	0x04, 0x17
        /*001a*/ 	.short	(.L_15 - .L_14)
.L_14:
        /*001c*/ 	.word	0x00000000
        /*0020*/ 	.short	0x0004
        /*0022*/ 	.short	0x001c
        /*0024*/ 	.byte	0x00, 0xf0, 0x11, 0x00


	//----- nvinfo : EIATTR_KPARAM_INFO
	.align		4
.L_15:
        /*0028*/ 	.byte	0x04, 0x17
        /*002a*/ 	.short	(.L_17 - .L_16)
.L_16:
        /*002c*/ 	.word	0x00000000
        /*0030*/ 	.short	0x0003
        /*0032*/ 	.short	0x0018
        /*0034*/ 	.byte	0x00, 0xf0, 0x11, 0x00


	//----- nvinfo : EIATTR_KPARAM_INFO
	.align		4
.L_17:
        /*0038*/ 	.byte	0x04, 0x17
        /*003a*/ 	.short	(.L_19 - .L_18)
.L_18:
        /*003c*/ 	.word	0x00000000
        /*0040*/ 	.short	0x0002
        /*0042*/ 	.short	0x0010
        /*0044*/ 	.byte	0x00, 0xf4, 0x21, 0x00


	//----- nvinfo : EIATTR_KPARAM_INFO
	.align		4
.L_19:
        /*0048*/ 	.byte	0x04, 0x17
        /*004a*/ 	.short	(.L_21 - .L_20)
.L_20:
        /*004c*/ 	.word	0x00000000
        /*0050*/ 	.short	0x0001
        /*0052*/ 	.short	0x0008
        /*0054*/ 	.byte	0x00, 0xf4, 0x21, 0x00


	//----- nvinfo : EIATTR_KPARAM_INFO
	.align		4
.L_21:
        /*0058*/ 	.byte	0x04, 0x17
        /*005a*/ 	.short	(.L_23 - .L_22)
.L_22:
        /*005c*/ 	.word	0x00000000
        /*0060*/ 	.short	0x0000
        /*0062*/ 	.short	0x0000
        /*0064*/ 	.byte	0x00, 0xf4, 0x21, 0x00


	//----- nvinfo : EIATTR_SPARSE_MMA_MASK
	.align		4
.L_23:
        /*0068*/ 	.byte	0x03, 0x50
        /*006a*/ 	.short	0x0000


	//----- nvinfo : EIATTR_MAXREG_COUNT
	.align		4
        /*006c*/ 	.byte	0x03, 0x1b
        /*006e*/ 	.short	0x00ff


	//----- nvinfo : EIATTR_EXIT_INSTR_OFFSETS
	.align		4
        /*0070*/ 	.byte	0x04, 0x1c
        /*0072*/ 	.short	(.L_25 - .L_24)


	//   ....[0]....
.L_24:
        /*0074*/ 	.word	0x00001910


	//----- nvinfo : EIATTR_REQNTID
	.align		4
.L_25:
        /*0078*/ 	.byte	0x04, 0x10
        /*007a*/ 	.short	(.L_27 - .L_26)
.L_26:
        /*007c*/ 	.word	0x00000080
        /*0080*/ 	.word	0x00000001
        /*0084*/ 	.word	0x00000001


	//----- nvinfo : EIATTR_CRS_STACK_SIZE
	.align		4
.L_27:
        /*0088*/ 	.byte	0x04, 0x1e
        /*008a*/ 	.short	(.L_29 - .L_28)
.L_28:
        /*008c*/ 	.word	0x00000000


	//----- nvinfo : EIATTR_CBANK_PARAM_SIZE
	.align		4
.L_29:
        /*0090*/ 	.byte	0x03, 0x19
        /*0092*/ 	.short	0x0028


	//----- nvinfo : EIATTR_PARAM_CBANK
	.align		4
        /*0094*/ 	.byte	0x04, 0x0a
        /*0096*/ 	.short	(.L_31 - .L_30)
	.align		4
.L_30:
        /*0098*/ 	.word	index@(.nv.constant0.triton_poi_fused_add_cat_clone_mul_4)
        /*009c*/ 	.short	0x0210
        /*009e*/ 	.short	0x0028


	//----- nvinfo : EIATTR_SW_WAR
	.align		4
.L_31:
        /*00a0*/ 	.byte	0x04, 0x36
        /*00a2*/ 	.short	(.L_33 - .L_32)
.L_32:
        /*00a4*/ 	.word	0x00000008
.L_33:


//--------------------- .nv.callgraph             --------------------------
	.section	.nv.callgraph,"",@"SHT_CUDA_CALLGRAPH"
	.align	4
	.sectionentsize	8
	.align		4
        /*0000*/ 	.word	0x00000000
	.align		4
        /*0004*/ 	.word	0xffffffff
	.align		4
        /*0008*/ 	.word	0x00000000
	.align		4
        /*000c*/ 	.word	0xfffffffe
	.align		4
        /*0010*/ 	.word	0x00000000
	.align		4
        /*0014*/ 	.word	0xfffffffd
	.align		4
        /*0018*/ 	.word	0x00000000
	.align		4
        /*001c*/ 	.word	0xfffffffc


//--------------------- .nv.constant4             --------------------------
	.section	.nv.constant4,"a",@progbits
	.align	8
	.align		8
.nv.constant4:
        /*0000*/ 	.dword	_$_str
	.align		8
        /*0008*/ 	.dword	__cudart_i2opi_f


//--------------------- .text.triton_poi_fused_add_cat_clone_mul_4 --------------------------
	.section	.text.triton_poi_fused_add_cat_clone_mul_4,"ax",@progbits
	.align	128
        .global         triton_poi_fused_add_cat_clone_mul_4
        .type           triton_poi_fused_add_cat_clone_mul_4,@function
        .size           triton_poi_fused_add_cat_clone_mul_4,(.L_x_13 - triton_poi_fused_add_cat_clone_mul_4)
        .other          triton_poi_fused_add_cat_clone_mul_4,@"STO_CUDA_ENTRY STV_DEFAULT"
triton_poi_fused_add_cat_clone_mul_4:
.text.triton_poi_fused_add_cat_clone_mul_4:
[----:B------:R-:W0:Y:S01]  /*0000*/  LDC R1, c[0x0][0x28] ;  /* 0x00000a00ff017b82 */ /* 0x000e220000000800 */
[----:B------:R-:W1:Y:S01]  /*0010*/  S2R R0, SR_TID.X ;  /* 0x0000000000007919 */ /* 0x000e620000002100 */
[----:B------:R-:W-:Y:S01]  /*0020*/  ULDC UR6, c[0x0][0x228] ;  /* 0x00008a0000067ab9 */ /* 0x000fe20000000800 */
[----:B------:R-:W-:Y:S01]  /*0030*/  ULDC.64 UR4, c[0x0][0x208] ;  /* 0x0000820000047ab9 */ /* 0x000fe20000000a00 */
[----:B0-----:R-:W-:Y:S01]  /*0040*/  VIADD R1, R1, 0xffffffe0 ;  /* 0xffffffe001017836 */ /* 0x001fe20000000000 */
[----:B------:R-:W0:Y:S01]  /*0050*/  S2R R5, SR_CTAID.X ;  /* 0x0000000000057919 */ /* 0x000e220000002500 */
[----:B-1----:R-:W-:Y:S01]  /*0060*/  IMAD.SHL.U32 R0, R0, 0x2, RZ ;  /* 0x0000000200007824 */ /* 0x002fe200078e00ff */
[----:B0-----:R-:W-:-:S04]  /*0070*/  SHF.R.S32.HI R4, RZ, 0x17, R5 ;  /* 0x00000017ff047819 */ /* 0x001fc80000011405 */
[----:B------:R-:W-:Y:S02]  /*0080*/  LOP3.LUT R0, R0, 0xfe, RZ, 0xc0, !PT ;  /* 0x000000fe00007812 */ /* 0x000fe400078ec0ff */
[----:B------:R-:W-:-:S03]  /*0090*/  SGXT R4, R4, 0x1 ;  /* 0x000000010404781a */ /* 0x000fc60000000200 */
[----:B------:R-:W-:-:S05]  /*00a0*/  IMAD R5, R5, 0x100, R0 ;  /* 0x0000010005057824 */ /* 0x000fca00078e0200 */
[----:B------:R-:W-:-:S04]  /*00b0*/  LEA.HI R12, R4, R5, RZ, 0x7 ;  /* 0x00000005040c7211 */ /* 0x000fc800078f38ff */
[----:B------:R-:W-:-:S05]  /*00c0*/  LOP3.LUT R8, R12, 0xffffff80, RZ, 0xc0, !PT ;  /* 0xffffff800c087812 */ /* 0x000fca00078ec0ff */
[----:B------:R-:W-:-:S05]  /*00d0*/  IMAD.IADD R8, R5, 0x1, -R8 ;  /* 0x0000000105087824 */ /* 0x000fca00078e0a08 */
[----:B------:R-:W-:-:S04]  /*00e0*/  PRMT R0, R8, 0x8880, RZ ;  /* 0x0000888008007816 */ /* 0x000fc800000000ff */
[----:B------:R-:W-:-:S04]  /*00f0*/  PRMT R0, R0, 0x7710, RZ ;  /* 0x0000771000007816 */ /* 0x000fc800000000ff */
[----:B------:R-:W-:-:S04]  /*0100*/  SHF.R.U32.HI R0, RZ, 0x9, R0 ;  /* 0x00000009ff007819 */ /* 0x000fc80000011600 */
[----:B------:R-:W-:Y:S02]  /*0110*/  LOP3.LUT R3, R0, 0x3f, RZ, 0xc0, !PT ;  /* 0x0000003f00037812 */ /* 0x000fe400078ec0ff */
[----:B------:R-:W-:-:S03]  /*0120*/  IADD3 R0, R5, 0x1, RZ ;  /* 0x0000000105007810 */ /* 0x000fc60007ffe0ff */
[----:B------:R-:W-:Y:S01]  /*0130*/  IMAD.IADD R3, R8, 0x1, R3 ;  /* 0x0000000108037824 */ /* 0x000fe200078e0203 */
[----:B------:R-:W-:-:S04]  /*0140*/  LEA.HI R6, R4, R0, RZ, 0x7 ;  /* 0x0000000004067211 */ /* 0x000fc800078f38ff */
[----:B------:R-:W-:Y:S02]  /*0150*/  LOP3.LUT R3, R3, 0xc0, RZ, 0xc0, !PT ;  /* 0x000000c003037812 */ /* 0x000fe400078ec0ff */
[----:B------:R-:W-:-:S03]  /*0160*/  LOP3.LUT R7, R6, 0xff80, RZ, 0xc0, !PT ;  /* 0x0000ff8006077812 */ /* 0x000fc600078ec0ff */
[----:B------:R-:W-:Y:S02]  /*0170*/  IMAD.MOV R3, RZ, RZ, -R3 ;  /* 0x000000ffff037224 */ /* 0x000fe400078e0a03 */
[----:B------:R-:W-:-:S03]  /*0180*/  IMAD.IADD R0, R0, 0x1, -R7 ;  /* 0x0000000100007824 */ /* 0x000fc600078e0a07 */
[----:B------:R-:W-:Y:S02]  /*0190*/  PRMT R9, R3, 0x7710, RZ ;  /* 0x0000771003097816 */ /* 0x000fe400000000ff */
[----:B------:R-:W0:Y:S03]  /*01a0*/  LDC.64 R2, c[0x0][0x218] ;  /* 0x00008600ff027b82 */ /* 0x000e260000000a00 */
[----:B------:R-:W-:-:S05]  /*01b0*/  IMAD.IADD R9, R8, 0x1, R9 ;  /* 0x0000000108097824 */ /* 0x000fca00078e0209 */
[----:B------:R-:W-:Y:S02]  /*01c0*/  LOP3.LUT R6, R9, 0xffff, RZ, 0xc0, !PT ;  /* 0x0000ffff09067812 */ /* 0x000fe400078ec0ff */
[----:B------:R-:W-:Y:S02]  /*01d0*/  LEA.HI R9, R4, R5, RZ, 0xc ;  /* 0x0000000504097211 */ /* 0x000fe400078f60ff */
[----:B------:R-:W-:Y:S02]  /*01e0*/  PRMT R4, R6, 0x8880, RZ ;  /* 0x0000888006047816 */ /* 0x000fe400000000ff */
[----:B------:R-:W-:Y:S02]  /*01f0*/  PRMT R6, R0, 0x8880, RZ ;  /* 0x0000888000067816 */ /* 0x000fe400000000ff */
[----:B------:R-:W-:Y:S02]  /*0200*/  SHF.R.S32.HI R9, RZ, 0xc, R9 ;  /* 0x0000000cff097819 */ /* 0x000fe40000011409 */
[----:B------:R-:W-:-:S03]  /*0210*/  PRMT R6, R6, 0x7710, RZ ;  /* 0x0000771006067816 */ /* 0x000fc600000000ff */
[----:B------:R-:W-:Y:S01]  /*0220*/  IMAD R11, R4, UR6, R9 ;  /* 0x00000006040b7c24 */ /* 0x000fe2000f8e0209 */
[----:B------:R-:W-:-:S03]  /*0230*/  SHF.R.U32.HI R6, RZ, 0x9, R6 ;  /* 0x00000009ff067819 */ /* 0x000fc60000011606 */
[----:B0-----:R-:W-:Y:S01]  /*0240*/  IMAD.WIDE R10, R11, 0x4, R2 ;  /* 0x000000040b0a7825 */ /* 0x001fe200078e0202 */
[----:B------:R-:W-:-:S04]  /*0250*/  LOP3.LUT R7, R6, 0x3f, RZ, 0xc0, !PT ;  /* 0x0000003f06077812 */ /* 0x000fc800078ec0ff */
[----:B------:R-:W2:Y:S01]  /*0260*/  LDG.E.EL R13, desc[UR4][R10.64] ;  /* 0x000000040a0d7981 */ /* 0x000ea2000c2e1900 */
[----:B------:R-:W-:-:S05]  /*0270*/  IMAD.IADD R7, R0, 0x1, R7 ;  /* 0x0000000100077824 */ /* 0x000fca00078e0207 */
[----:B------:R-:W-:-:S05]  /*0280*/  LOP3.LUT R7, R7, 0xc0, RZ, 0xc0, !PT ;  /* 0x000000c007077812 */ /* 0x000fca00078ec0ff */
[----:B------:R-:W-:Y:S02]  /*0290*/  IMAD.MOV R15, RZ, RZ, -R7 ;  /* 0x000000ffff0f7224 */ /* 0x000fe400078e0a07 */
[----:B------:R-:W0:Y:S03]  /*02a0*/  LDC.64 R6, c[0x0][0x210] ;  /* 0x00008400ff067b82 */ /* 0x000e260000000a00 */
[----:B------:R-:W-:-:S05]  /*02b0*/  PRMT R15, R15, 0x7710, RZ ;  /* 0x000077100f0f7816 */ /* 0x000fca00000000ff */
[----:B------:R-:W-:-:S05]  /*02c0*/  IMAD.IADD R0, R0, 0x1, R15 ;  /* 0x0000000100007824 */ /* 0x000fca00078e020f */
[----:B------:R-:W-:-:S04]  /*02d0*/  LOP3.LUT R0, R0, 0xffff, RZ, 0xc0, !PT ;  /* 0x0000ffff00007812 */ /* 0x000fc800078ec0ff */
[----:B------:R-:W-:-:S05]  /*02e0*/  PRMT R0, R0, 0x8880, RZ ;  /* 0x0000888000007816 */ /* 0x000fca00000000ff */
[----:B------:R-:W-:Y:S02]  /*02f0*/  IMAD R15, R0, UR6, R9 ;  /* 0x00000006000f7c24 */ /* 0x000fe4000f8e0209 */
[----:B0-----:R-:W-:-:S04]  /*0300*/  IMAD.WIDE R4, R5, 0x2, R6 ;  /* 0x0000000205047825 */ /* 0x001fc800078e0206 */
[----:B------:R-:W-:Y:S01]  /*0310*/  IMAD.WIDE R2, R15, 0x4, R2 ;  /* 0x000000040f027825 */ /* 0x000fe200078e0202 */
[----:B------:R-:W-:Y:S01]  /*0320*/  BSSY B0, `(.L_x_0) ;  /* 0x0000044000007945 */ /* 0x000fe20003800000 */
[----:B------:R0:W5:Y:S04]  /*0330*/  LDG.E R10, desc[UR4][R4.64] ;  /* 0x00000004040a7981 */ /* 0x000168000c1e1900 */
[----:B------:R1:W5:Y:S01]  /*0340*/  LDG.E.EL R11, desc[UR4][R2.64] ;  /* 0x00000004020b7981 */ /* 0x000362000c2e1900 */
[C---:B--2---:R-:W-:Y:S01]  /*0350*/  FMUL R0, R13.reuse, 0.63661974668502807617 ;  /* 0x3f22f9830d007820 */ /* 0x044fe20000400000 */
[----:B------:R-:W-:-:S05]  /*0360*/  FADD.FTZ R16, |R13|, -RZ ;  /* 0x800000ff0d107221 */ /* 0x000fca0000010200 */
[----:B------:R-:W2:Y:S01]  /*0370*/  F2I.FTZ.NTZ R0, R0 ;  /* 0x0000000000007305 */ /* 0x000ea20000213100 */
[C---:B------:R-:W-:Y:S02]  /*0380*/  FSETP.GE.AND P2, PT, R16.reuse, 105615, PT ;  /* 0x47ce47801000780b */ /* 0x040fe40003f46000 */
[----:B------:R-:W-:Y:S02]  /*0390*/  FSETP.NEU.AND P1, PT, R16, +INF , PT ;  /* 0x7f8000001000780b */ /* 0x000fe40003f2d000 */
[----:B--2---:R-:W-:-:S05]  /*03a0*/  I2FP.F32.S32 R14, R0 ;  /* 0x00000000000e7245 */ /* 0x004fca0000201400 */
[----:B------:R-:W-:-:S04]  /*03b0*/  FFMA.FTZ R15, R14, -1.5707962512969970703, R13 ;  /* 0xbfc90fda0e0f7823 */ /* 0x000fc8000001000d */
[----:B------:R-:W-:-:S04]  /*03c0*/  FFMA.FTZ R15, R14, -7.5497894158615963534e-08, R15 ;  /* 0xb3a221680e0f7823 */ /* 0x000fc8000001000f */
[----:B------:R-:W-:Y:S01]  /*03d0*/  FFMA.FTZ R14, R14, -5.3903029534742383927e-15, R15 ;  /* 0xa7c234c50e0e7823 */ /* 0x000fe2000001000f */
[----:B------:R-:W-:-:S03]  /*03e0*/  MOV R15, R0 ;  /* 0x00000000000f7202 */ /* 0x000fc60000000f00 */
[----:B0-----:R-:W-:Y:S01]  /*03f0*/  IMAD.MOV.U32 R4, RZ, RZ, R14 ;  /* 0x000000ffff047224 */ /* 0x001fe200078e000e */
[----:B-1----:R-:W-:Y:S06]  /*0400*/  @!P2 BRA `(.L_x_1) ;  /* 0x0000000000d4a947 */ /* 0x002fec0003800000 */
[----:B------:R-:W-:Y:S01]  /*0410*/  @!P1 FMUL.FTZ R4, RZ, R13 ;  /* 0x0000000dff049220 */ /* 0x000fe20000410000 */
[----:B------:R-:W-:Y:S01]  /*0420*/  @!P1 IMAD.MOV.U32 R0, RZ, RZ, RZ ;  /* 0x000000ffff009224 */ /* 0x000fe200078e00ff */
[----:B------:R-:W-:Y:S06]  /*0430*/  @!P1 BRA `(.L_x_1) ;  /* 0x0000000000c89947 */ /* 0x000fec0003800000 */
[----:B------:R-:W-:Y:S01]  /*0440*/  SHF.R.U32.HI R16, RZ, 0x17, R13 ;  /* 0x00000017ff107819 */ /* 0x000fe2000001160d */
[----:B------:R-:W-:Y:S01]  /*0450*/  IMAD.SHL.U32 R4, R13, 0x100, RZ ;  /* 0x000001000d047824 */ /* 0x000fe200078e00ff */
[----:B------:R-:W-:Y:S01]  /*0460*/  CS2R R20, SRZ ;  /* 0x0000000000147805 */ /* 0x000fe2000001ff00 */
[----:B------:R-:W-:Y:S01]  /*0470*/  IMAD.MOV.U32 R2, RZ, RZ, RZ ;  /* 0x000000ffff027224 */ /* 0x000fe200078e00ff */
[----:B------:R-:W-:Y:S01]  /*0480*/  LOP3.LUT R0, R16, 0xe0, RZ, 0xc0, !PT ;  /* 0x000000e010007812 */ /* 0x000fe200078ec0ff */
[----:B------:R-:W-:Y:S01]  /*0490*/  ULDC.64 UR8, c[0x4][0x8] ;  /* 0x0100020000087ab9 */ /* 0x000fe20000000a00 */
[----:B------:R-:W-:Y:S02]  /*04a0*/  MOV R3, R1 ;  /* 0x0000000100037202 */ /* 0x000fe40000000f00 */
[----:B------:R-:W-:Y:S01]  /*04b0*/  LOP3.LUT R17, R4, 0x80000000, RZ, 0xfc, !PT ;  /* 0x8000000004117812 */ /* 0x000fe200078efcff */
[----:B------:R-:W-:-:S05]  /*04c0*/  VIADD R0, R0, 0xffffff80 ;  /* 0xffffff8000007836 */ /* 0x000fca0000000000 */
[----:B------:R-:W-:-:S07]  /*04d0*/  SHF.R.U32.HI R0, RZ, 0x5, R0 ;  /* 0x00000005ff007819 */ /* 0x000fce0000011600 */
.L_x_2:
[----:B------:R-:W-:-:S04]  /*04e0*/  IADD3 R4, P0, R20, UR8, RZ ;  /* 0x0000000814047c10 */ /* 0x000fc8000ff1e0ff */
[----:B------:R-:W-:-:S05]  /*04f0*/  IADD3.X R5, R21, UR9, RZ, P0, !PT ;  /* 0x0000000915057c10 */ /* 0x000fca00087fe4ff */
[----:B------:R0:W2:Y:S01]  /*0500*/  LDG.E.CONSTANT R18, desc[UR4][R4.64] ;  /* 0x0000000404127981 */ /* 0x0000a2000c1e9900 */
[----:B------:R-:W-:-:S04]  /*0510*/  IADD3 R20, P3, R20, 0x4, RZ ;  /* 0x0000000414147810 */ /* 0x000fc80007f7e0ff */
[----:B------:R-:W-:Y:S01]  /*0520*/  ISETP.NE.U32.AND P0, PT, R20, 0x18, PT ;  /* 0x000000181400780c */ /* 0x000fe20003f05070 */
[----:B------:R-:W-:Y:S02]  /*0530*/  IMAD.X R21, RZ, RZ, R21, P3 ;  /* 0x000000ffff157224 */ /* 0x000fe400018e0615 */
[----:B0-----:R-:W-:-:S03]  /*0540*/  IMAD.MOV.U32 R4, RZ, RZ, R2 ;  /* 0x000000ffff047224 */ /* 0x001fc600078e0002 */
[----:B------:R-:W-:Y:S01]  /*0550*/  ISETP.NE.AND.EX P0, PT, R21, RZ, PT, P0 ;  /* 0x000000ff1500720c */ /* 0x000fe20003f05300 */
[----:B------:R-:W-:Y:S02]  /*0560*/  IMAD.MOV.U32 R5, RZ, RZ, RZ ;  /* 0x000000ffff057224 */ /* 0x000fe400078e00ff */
[----:B--2---:R-:W-:-:S04]  /*0570*/  IMAD.WIDE.U32 R18, R17, R18, R4 ;  /* 0x0000001211127225 */ /* 0x004fc800078e0004 */
[----:B------:R-:W-:Y:S01]  /*0580*/  IMAD.MOV.U32 R2, RZ, RZ, R19 ;  /* 0x000000ffff027224 */ /* 0x000fe200078e0013 */
[----:B------:R0:W-:Y:S02]  /*0590*/  STL [R3], R18 ;  /* 0x0000001203007387 */ /* 0x0001e40000100800 */
[----:B0-----:R-:W-:-:S03]  /*05a0*/  VIADD R3, R3, 0x4 ;  /* 0x0000000403037836 */ /* 0x001fc60000000000 */
[----:B------:R-:W-:Y:S05]  /*05b0*/  @P0 BRA `(.L_x_2) ;  /* 0xfffffffc00c80947 */ /* 0x000fea000383ffff */
[----:B------:R-:W-:Y:S01]  /*05c0*/  LOP3.LUT P0, RZ, R13, 0xf800000, RZ, 0xc0, !PT ;  /* 0x0f8000000dff7812 */ /* 0x000fe2000780c0ff */
[----:B------:R-:W-:Y:S01]  /*05d0*/  IMAD R18, R0, -0x4, R1 ;  /* 0xfffffffc00127824 */ /* 0x000fe200078e0201 */
[----:B------:R0:W-:Y:S04]  /*05e0*/  STL [R1+0x18], R2 ;  /* 0x0000180201007387 */ /* 0x0001e80000100800 */
[----:B------:R-:W2:Y:S04]  /*05f0*/  LDL R3, [R18+0x14] ;  /* 0x0000140012037983 */ /* 0x000ea80000100800 */
[----:B------:R-:W2:Y:S04]  /*0600*/  LDL R0, [R18+0x18] ;  /* 0x0000180012007983 */ /* 0x000ea80000100800 */
[----:B------:R-:W3:Y:S01]  /*0610*/  @P0 LDL R4, [R18+0x10] ;  /* 0x0000100012040983 */ /* 0x000ee20000100800 */
[----:B------:R-:W-:Y:S01]  /*0620*/  UMOV UR8, 0x54442d19 ;  /* 0x54442d1900087882 */ /* 0x000fe20000000000 */
[----:B------:R-:W-:Y:S01]  /*0630*/  UMOV UR9, 0x3bf921fb ;  /* 0x3bf921fb00097882 */ /* 0x000fe20000000000 */
[----:B--2---:R-:W-:-:S02]  /*0640*/  SHF.L.W.U32.HI R0, R3, R16, R0 ;  /* 0x0000001003007219 */ /* 0x004fc40000010e00 */
[----:B---3--:R-:W-:Y:S02]  /*0650*/  @P0 SHF.L.W.U32.HI R3, R4, R16, R3 ;  /* 0x0000001004030219 */ /* 0x008fe40000010e03 */
[----:B------:R-:W-:Y:S02]  /*0660*/  ISETP.GE.AND P0, PT, R13, RZ, PT ;  /* 0x000000ff0d00720c */ /* 0x000fe40003f06270 */
[C---:B------:R-:W-:Y:S02]  /*0670*/  SHF.L.W.U32.HI R4, R3.reuse, 0x2, R0 ;  /* 0x0000000203047819 */ /* 0x040fe40000010e00 */
[----:B------:R-:W-:Y:S02]  /*0680*/  SHF.L.U32 R3, R3, 0x2, RZ ;  /* 0x0000000203037819 */ /* 0x000fe400000006ff */
[----:B------:R-:W-:Y:S02]  /*0690*/  SHF.R.S32.HI R5, RZ, 0x1f, R4 ;  /* 0x0000001fff057819 */ /* 0x000fe40000011404 */
[----:B------:R-:W-:-:S02]  /*06a0*/  LOP3.LUT R18, R4, R13, RZ, 0x3c, !PT ;  /* 0x0000000d04127212 */ /* 0x000fc400078e3cff */
[C---:B------:R-:W-:Y:S02]  /*06b0*/  LOP3.LUT R16, R5.reuse, R3, RZ, 0x3c, !PT ;  /* 0x0000000305107212 */ /* 0x040fe400078e3cff */
[----:B------:R-:W-:Y:S02]  /*06c0*/  LOP3.LUT R17, R5, R4, RZ, 0x3c, !PT ;  /* 0x0000000405117212 */ /* 0x000fe400078e3cff */
[----:B------:R-:W-:Y:S02]  /*06d0*/  SHF.R.U32.HI R5, RZ, 0x1e, R0 ;  /* 0x0000001eff057819 */ /* 0x000fe40000011600 */
[----:B------:R-:W-:Y:S02]  /*06e0*/  ISETP.GE.AND P3, PT, R18, RZ, PT ;  /* 0x000000ff1200720c */ /* 0x000fe40003f66270 */
[----:B------:R-:W0:Y:S01]  /*06f0*/  I2F.F64.S64 R16, R16 ;  /* 0x0000001000107312 */ /* 0x000e220000301c00 */
[----:B------:R-:W-:-:S05]  /*0700*/  LEA.HI R0, R4, R5, RZ, 0x1 ;  /* 0x0000000504007211 */ /* 0x000fca00078f08ff */
[----:B------:R-:W-:-:S04]  /*0710*/  IMAD.MOV R4, RZ, RZ, -R0 ;  /* 0x000000ffff047224 */ /* 0x000fc800078e0a00 */
[----:B------:R-:W-:Y:S01]  /*0720*/  @!P0 IMAD.MOV.U32 R0, RZ, RZ, R4 ;  /* 0x000000ffff008224 */ /* 0x000fe200078e0004 */
[----:B0-----:R-:W-:-:S10]  /*0730*/  DMUL R2, R16, UR8 ;  /* 0x0000000810027c28 */ /* 0x001fd40008000000 */
[----:B------:R-:W0:Y:S02]  /*0740*/  F2F.F32.F64 R2, R2 ;  /* 0x0000000200027310 */ /* 0x000e240000301000 */
[----:B0-----:R-:W-:-:S07]  /*0750*/  FSEL R4, -R2, R2, !P3 ;  /* 0x0000000202047208 */ /* 0x001fce0005800100 */
.L_x_1:
[----:B------:R-:W-:Y:S05]  /*0760*/  BSYNC B0 ;  /* 0x0000000000007941 */ /* 0x000fea0003800000 */
.L_x_0:
[----:B------:R-:W-:Y:S01]  /*0770*/  LOP3.LUT R2, R0, 0x1, RZ, 0xc0, !PT ;  /* 0x0000000100027812 */ /* 0x000fe200078ec0ff */
[C---:B-----5:R-:W-:Y:S01]  /*0780*/  FMUL R18, R11.reuse, 0.63661974668502807617 ;  /* 0x3f22f9830b127820 */ /* 0x060fe20000400000 */
[----:B------:R-:W-:Y:S01]  /*0790*/  FMUL.FTZ R16, R4, R4 ;  /* 0x0000000404107220 */ /* 0x000fe20000410000 */
[----:B------:R-:W-:Y:S01]  /*07a0*/  FADD.FTZ R19, |R11|, -RZ ;  /* 0x800000ff0b137221 */ /* 0x000fe20000010200 */
[----:B------:R-:W-:Y:S01]  /*07b0*/  ISETP.NE.U32.AND P0, PT, R2, 0x1, PT ;  /* 0x000000010200780c */ /* 0x000fe20003f05070 */
[----:B------:R-:W-:Y:S01]  /*07c0*/  IMAD.MOV.U32 R2, RZ, RZ, -0x46b2bead ;  /* 0xb94d4153ff027424 */ /* 0x000fe200078e00ff */
[----:B------:R-:W-:Y:S01]  /*07d0*/  IADD3 R0, R0, 0x1, RZ ;  /* 0x0000000100007810 */ /* 0x000fe20007ffe0ff */
[----:B------:R-:W0:Y:S01]  /*07e0*/  F2I.FTZ.NTZ R18, R18 ;  /* 0x0000001200127305 */ /* 0x000e220000213100 */
[----:B------:R-:W-:Y:S01]  /*07f0*/  IMAD.MOV.U32 R3, RZ, RZ, 0x3c0885e4 ;  /* 0x3c0885e4ff037424 */ /* 0x000fe200078e00ff */
[----:B------:R-:W-:Y:S01]  /*0800*/  FSETP.GE.AND P4, PT, R19, 105615, PT ;  /* 0x47ce47801300780b */ /* 0x000fe20003f86000 */
[----:B------:R-:W-:Y:S01]  /*0810*/  BSSY B0, `(.L_x_3) ;  /* 0x000004a000007945 */ /* 0x000fe20003800000 */
[----:B------:R-:W-:-:S02]  /*0820*/  LOP3.LUT P5, RZ, R0, 0x2, RZ, 0xc0, !PT ;  /* 0x0000000200ff7812 */ /* 0x000fc400078ac0ff */
[----:B------:R-:W-:Y:S02]  /*0830*/  FSEL R0, R4, 1, !P0 ;  /* 0x3f80000004007808 */ /* 0x000fe40004000000 */
[----:B------:R-:W-:Y:S02]  /*0840*/  FSETP.NEU.AND P3, PT, R19, +INF , PT ;  /* 0x7f8000001300780b */ /* 0x000fe40003f6d000 */
[----:B------:R-:W-:Y:S02]  /*0850*/  @P0 IMAD.MOV.U32 R5, RZ, RZ, 0x37cbac00 ;  /* 0x37cbac00ff050424 */ /* 0x000fe400078e00ff */
[C---:B------:R-:W-:Y:S01]  /*0860*/  FFMA.FTZ R17, R16.reuse, R0, RZ ;  /* 0x0000000010117223 */ /* 0x040fe200000100ff */
[----:B------:R-:W-:Y:S02]  /*0870*/  @P0 IMAD.MOV.U32 R3, RZ, RZ, 0x3d2aaabb ;  /* 0x3d2aaabbff030424 */ /* 0x000fe400078e00ff */
[----:B------:R-:W-:Y:S01]  /*0880*/  @P0 FFMA.FTZ R2, R16, R5, -0.0013887860113754868507 ;  /* 0xbab607ed10020423 */ /* 0x000fe20000010005 */
[----:B0-----:R-:W-:Y:S01]  /*0890*/  I2FP.F32.S32 R20, R18 ;  /* 0x0000001200147245 */ /* 0x001fe20000201400 */
[----:B------:R-:W-:-:S02]  /*08a0*/  IMAD.MOV.U32 R5, RZ, RZ, -0x41d55558 ;  /* 0xbe2aaaa8ff057424 */ /* 0x000fc400078e00ff */
[----:B------:R-:W-:Y:S01]  /*08b0*/  FFMA.FTZ R2, R16, R2, R3 ;  /* 0x0000000210027223 */ /* 0x000fe20000010003 */
[----:B------:R-:W-:Y:S02]  /*08c0*/  @P0 IMAD.MOV.U32 R5, RZ, RZ, -0x41000001 ;  /* 0xbeffffffff050424 */ /* 0x000fe400078e00ff */
[----:B------:R-:W-:Y:S01]  /*08d0*/  FFMA.FTZ R3, R20, -1.5707962512969970703, R11 ;  /* 0xbfc90fda14037823 */ /* 0x000fe2000001000b */
[----:B------:R-:W-:Y:S02]  /*08e0*/  IMAD.MOV.U32 R21, RZ, RZ, R18 ;  /* 0x000000ffff157224 */ /* 0x000fe400078e0012 */
[----:B------:R-:W-:Y:S01]  /*08f0*/  FFMA.FTZ R5, R16, R2, R5 ;  /* 0x0000000210057223 */ /* 0x000fe20000010005 */
[----:B------:R-:W-:-:S03]  /*0900*/  FFMA.FTZ R3, R20, -7.5497894158615963534e-08, R3 ;  /* 0xb3a2216814037823 */ /* 0x000fc60000010003 */
[----:B------:R-:W-:Y:S01]  /*0910*/  FFMA.FTZ R0, R17, R5, R0 ;  /* 0x0000000511007223 */ /* 0x000fe20000010000 */
[----:B------:R-:W-:-:S03]  /*0920*/  FFMA.FTZ R20, R20, -5.3903029534742383927e-15, R3 ;  /* 0xa7c234c514147823 */ /* 0x000fc60000010003 */
[----:B------:R-:W-:Y:S01]  /*0930*/  @P5 FFMA.FTZ R0, R0, -1, RZ ;  /* 0xbf80000000005823 */ /* 0x000fe200000100ff */
[----:B------:R-:W-:Y:S01]  /*0940*/  IMAD.MOV.U32 R19, RZ, RZ, R20 ;  /* 0x000000ffff137224 */ /* 0x000fe200078e0014 */
[----:B------:R-:W-:Y:S06]  /*0950*/  @!P4 BRA `(.L_x_4) ;  /* 0x0000000000d4c947 */ /* 0x000fec0003800000 */
[----:B------:R-:W-:Y:S01]  /*0960*/  @!P3 FMUL.FTZ R19, RZ, R11 ;  /* 0x0000000bff13b220 */ /* 0x000fe20000410000 */
[----:B------:R-:W-:Y:S01]  /*0970*/  @!P3 MOV R18, RZ ;  /* 0x000000ff0012b202 */ /* 0x000fe20000000f00 */
[----:B------:R-:W-:Y:S06]  /*0980*/  @!P3 BRA `(.L_x_4) ;  /* 0x0000000000c8b947 */ /* 0x000fec0003800000 */
[----:B------:R-:W-:Y:S01]  /*0990*/  SHF.R.U32.HI R22, RZ, 0x17, R11 ;  /* 0x00000017ff167819 */ /* 0x000fe2000001160b */
[----:B------:R-:W-:Y:S01]  /*09a0*/  IMAD.SHL.U32 R5, R11, 0x100, RZ ;  /* 0x000001000b057824 */ /* 0x000fe200078e00ff */
[----:B------:R-:W-:Y:S01]  /*09b0*/  MOV R3, R1 ;  /* 0x0000000100037202 */ /* 0x000fe20000000f00 */
[----:B------:R-:W-:Y:S01]  /*09c0*/  IMAD.MOV.U32 R4, RZ, RZ, RZ ;  /* 0x000000ffff047224 */ /* 0x000fe200078e00ff */
[----:B------:R-:W-:Y:S01]  /*09d0*/  LOP3.LUT R2, R22, 0xe0, RZ, 0xc0, !PT ;  /* 0x000000e016027812 */ /* 0x000fe200078ec0ff */
[----:B------:R-:W-:Y:S01]  /*09e0*/  IMAD.MOV.U32 R23, RZ, RZ, RZ ;  /* 0x000000ffff177224 */ /* 0x000fe200078e00ff */
[----:B------:R-:W-:Y:S01]  /*09f0*/  LOP3.LUT R25, R5, 0x80000000, RZ, 0xfc, !PT ;  /* 0x8000000005197812 */ /* 0x000fe200078efcff */
[----:B------:R-:W-:Y:S01]  /*0a00*/  IMAD.MOV.U32 R24, RZ, RZ, RZ ;  /* 0x000000ffff187224 */ /* 0x000fe200078e00ff */
[----:B------:R-:W-:Y:S01]  /*0a10*/  ULDC.64 UR8, c[0x4][0x8] ;  /* 0x0100020000087ab9 */ /* 0x000fe20000000a00 */
[----:B------:R-:W-:-:S05]  /*0a20*/  VIADD R2, R2, 0xffffff80 ;  /* 0xffffff8002027836 */ /* 0x000fca0000000000 */
[----:B------:R-:W-:-:S07]  /*0a30*/  SHF.R.U32.HI R2, RZ, 0x5, R2 ;  /* 0x00000005ff027819 */ /* 0x000fce0000011602 */
.L_x_5:
[----:B------:R-:W-:-:S04]  /*0a40*/  IADD3 R16, P0, R23, UR8, RZ ;  /* 0x0000000817107c10 */ /* 0x000fc8000ff1e0ff */
[----:B------:R-:W-:-:S05]  /*0a50*/  IADD3.X R17, R24, UR9, RZ, P0, !PT ;  /* 0x0000000918117c10 */ /* 0x000fca00087fe4ff */
[----:B------:R-:W2:Y:S01]  /*0a60*/  LDG.E.CONSTANT R16, desc[UR4][R16.64] ;  /* 0x0000000410107981 */ /* 0x000ea2000c1e9900 */
[----:B------:R-:W-:Y:S01]  /*0a70*/  IADD3 R23, P5, R23, 0x4, RZ ;  /* 0x0000000417177810 */ /* 0x000fe20007fbe0ff */
[----:B------:R-:W-:-:S03]  /*0a80*/  IMAD.MOV.U32 R5, RZ, RZ, RZ ;  /* 0x000000ffff057224 */ /* 0x000fc600078e00ff */
[----:B------:R-:W-:Y:S01]  /*0a90*/  ISETP.NE.U32.AND P0, PT, R23, 0x18, PT ;  /* 0x000000181700780c */ /* 0x000fe20003f05070 */
[----:B------:R-:W-:-:S05]  /*0aa0*/  IMAD.X R24, RZ, RZ, R24, P5 ;  /* 0x000000ffff187224 */ /* 0x000fca00028e0618 */
[----:B------:R-:W-:Y:S01]  /*0ab0*/  ISETP.NE.AND.EX P0, PT, R24, RZ, PT, P0 ;  /* 0x000000ff1800720c */ /* 0x000fe20003f05300 */
[----:B--2---:R-:W-:-:S04]  /*0ac0*/  IMAD.WIDE.U32 R18, R25, R16, R4 ;  /* 0x0000001019127225 */ /* 0x004fc800078e0004 */
[----:B------:R-:W-:Y:S01]  /*0ad0*/  IMAD.MOV.U32 R4, RZ, RZ, R19 ;  /* 0x000000ffff047224 */ /* 0x000fe200078e0013 */
[----:B------:R0:W-:Y:S02]  /*0ae0*/  STL [R3], R18 ;  /* 0x0000001203007387 */ /* 0x0001e40000100800 */
[----:B0-----:R-:W-:-:S05]  /*0af0*/  VIADD R3, R3, 0x4 ;  /* 0x0000000403037836 */ /* 0x001fca0000000000 */
        /* <DEDUP_REMOVED lines=12> */
[C-C-:B------:R-:W-:Y:S01]  /*0bc0*/  SHF.L.W.U32.HI R16, R3.reuse, 0x2, R18.reuse ;  /* 0x0000000203107819 */ /* 0x140fe20000010e12 */
[----:B------:R-:W-:Y:S01]  /*0bd0*/  IMAD.SHL.U32 R3, R3, 0x4, RZ ;  /* 0x0000000403037824 */ /* 0x000fe200078e00ff */
[----:B------:R-:W-:Y:S02]  /*0be0*/  SHF.R.U32.HI R17, RZ, 0x1e, R18 ;  /* 0x0000001eff117819 */ /* 0x000fe40000011612 */
[----:B------:R-:W-:Y:S02]  /*0bf0*/  SHF.R.S32.HI R5, RZ, 0x1f, R16 ;  /* 0x0000001fff057819 */ /* 0x000fe40000011410 */
[----:B------:R-:W-:-:S02]  /*0c00*/  LEA.HI R18, R16, R17, RZ, 0x1 ;  /* 0x0000001110127211 */ /* 0x000fc400078f08ff */
[C---:B------:R-:W-:Y:S02]  /*0c10*/  LOP3.LUT R2, R5.reuse, R3, RZ, 0x3c, !PT ;  /* 0x0000000305027212 */ /* 0x040fe400078e3cff */
[----:B------:R-:W-:Y:S02]  /*0c20*/  LOP3.LUT R3, R5, R16, RZ, 0x3c, !PT ;  /* 0x0000001005037212 */ /* 0x000fe400078e3cff */
[----:B------:R-:W-:Y:S02]  /*0c30*/  LOP3.LUT R19, R16, R11, RZ, 0x3c, !PT ;  /* 0x0000000b10137212 */ /* 0x000fe400078e3cff */
[----:B------:R-:W-:Y:S02]  /*0c40*/  IADD3 R16, -R18, RZ, RZ ;  /* 0x000000ff12107210 */ /* 0x000fe40007ffe1ff */
[----:B------:R-:W0:Y:S01]  /*0c50*/  I2F.F64.S64 R2, R2 ;  /* 0x0000000200027312 */ /* 0x000e220000301c00 */
[----:B------:R-:W-:Y:S02]  /*0c60*/  ISETP.GE.AND P5, PT, R19, RZ, PT ;  /* 0x000000ff1300720c */ /* 0x000fe40003fa6270 */
[----:B------:R-:W-:Y:S01]  /*0c70*/  @!P0 IMAD.MOV.U32 R18, RZ, RZ, R16 ;  /* 0x000000ffff128224 */ /* 0x000fe200078e0010 */
[----:B0-----:R-:W-:-:S10]  /*0c80*/  DMUL R4, R2, UR8 ;  /* 0x0000000802047c28 */ /* 0x001fd40008000000 */
[----:B------:R-:W0:Y:S02]  /*0c90*/  F2F.F32.F64 R4, R4 ;  /* 0x0000000400047310 */ /* 0x000e240000301000 */
[----:B0-----:R-:W-:-:S07]  /*0ca0*/  FSEL R19, -R4, R4, !P5 ;  /* 0x0000000404137208 */ /* 0x001fce0006800100 */
.L_x_4:
[----:B------:R-:W-:Y:S05]  /*0cb0*/  BSYNC B0 ;  /* 0x0000000000007941 */ /* 0x000fea0003800000 */
.L_x_3:
[----:B------:R-:W-:Y:S01]  /*0cc0*/  SHF.R.S32.HI R17, RZ, 0x7, R12 ;  /* 0x00000007ff117819 */ /* 0x000fe2000001140c */
[----:B------:R-:W-:Y:S01]  /*0cd0*/  IMAD.MOV.U32 R12, RZ, RZ, RZ ;  /* 0x000000ffff0c7224 */ /* 0x000fe200078e00ff */
[C---:B------:R-:W-:Y:S02]  /*0ce0*/  ISETP.GT.AND P0, PT, R8.reuse, 0x3f, PT ;  /* 0x0000003f0800780c */ /* 0x040fe40003f04270 */
[----:B------:R-:W-:Y:S01]  /*0cf0*/  MOV R16, RZ ;  /* 0x000000ff00107202 */ /* 0x000fe20000000f00 */
[----:B------:R-:W-:Y:S01]  /*0d00*/  IMAD R2, R17, 0x80, R8 ;  /* 0x0000008011027824 */ /* 0x000fe200078e0208 */
[----:B------:R-:W-:-:S03]  /*0d10*/  ISETP.GE.AND P5, PT, R8, 0x40, PT ;  /* 0x000000400800780c */ /* 0x000fc60003fa6270 */
[C---:B------:R-:W-:Y:S02]  /*0d20*/  VIADD R3, R2.reuse, 0x40 ;  /* 0x0000004002037836 */ /* 0x040fe40000000000 */
[----:B------:R-:W-:Y:S02]  /*0d30*/  VIADD R5, R2, 0xffffffc0 ;  /* 0xffffffc002057836 */ /* 0x000fe40000000000 */
[----:B------:R-:W-:Y:S01]  /*0d40*/  IMAD.WIDE R2, R3, 0x2, R6 ;  /* 0x0000000203027825 */ /* 0x000fe200078e0206 */
[----:B------:R-:W-:-:S03]  /*0d50*/  LOP3.LUT R4, R18, 0x1, RZ, 0xc0, !PT ;  /* 0x0000000112047812 */ /* 0x000fc600078ec0ff */
[----:B------:R-:W-:-:S04]  /*0d60*/  IMAD.WIDE R6, R5, 0x2, R6 ;  /* 0x0000000205067825 */ /* 0x000fc800078e0206 */
[C---:B------:R-:W-:Y:S01]  /*0d70*/  FMUL.FTZ R24, R19.reuse, R19 ;  /* 0x0000001313187220 */ /* 0x040fe20000410000 */
[----:B------:R0:W5:Y:S04]  /*0d80*/  @!P5 LDG.E.EL R12, desc[UR4][R2.64] ;  /* 0x00000004020cd981 */ /* 0x000168000c2e1900 */
[----:B------:R1:W5:Y:S01]  /*0d90*/  @P0 LDG.E.EL R16, desc[UR4][R6.64] ;  /* 0x0000000406100981 */ /* 0x000362000c2e1900 */
[----:B------:R-:W-:Y:S01]  /*0da0*/  ISETP.NE.U32.AND P0, PT, R4, 0x1, PT ;  /* 0x000000010400780c */ /* 0x000fe20003f05070 */
[----:B------:R-:W-:Y:S01]  /*0db0*/  IMAD.MOV.U32 R5, RZ, RZ, 0x3c0885e4 ;  /* 0x3c0885e4ff057424 */ /* 0x000fe200078e00ff */
[----:B------:R-:W-:Y:S01]  /*0dc0*/  BSSY B0, `(.L_x_6) ;  /* 0x0000044000007945 */ /* 0x000fe20003800000 */
[----:B------:R-:W-:Y:S02]  /*0dd0*/  VIADD R22, R18, 0x1 ;  /* 0x0000000112167836 */ /* 0x000fe40000000000 */
[----:B------:R-:W-:Y:S01]  /*0de0*/  IMAD.MOV.U32 R4, RZ, RZ, -0x46b2bead ;  /* 0xb94d4153ff047424 */ /* 0x000fe200078e00ff */
[----:B0-----:R-:W-:Y:S01]  /*0df0*/  FSEL R2, R19, 1, !P0 ;  /* 0x3f80000013027808 */ /* 0x001fe20004000000 */
[----:B------:R-:W-:Y:S01]  /*0e00*/  IMAD.MOV.U32 R18, RZ, RZ, -0x41d55558 ;  /* 0xbe2aaaa8ff127424 */ /* 0x000fe200078e00ff */
[----:B------:R-:W-:-:S03]  /*0e10*/  LOP3.LUT P6, RZ, R22, 0x2, RZ, 0xc0, !PT ;  /* 0x0000000216ff7812 */ /* 0x000fc600078cc0ff */
[C---:B------:R-:W-:Y:S02]  /*0e20*/  FFMA.FTZ R3, R24.reuse, R2, RZ ;  /* 0x0000000218037223 */ /* 0x040fe400000100ff */
[----:B------:R-:W-:Y:S01]  /*0e30*/  @P0 IMAD.MOV.U32 R23, RZ, RZ, 0x37cbac00 ;  /* 0x37cbac00ff170424 */ /* 0x000fe200078e00ff */
[----:B------:R-:W-:Y:S01]  /*0e40*/  @P0 MOV R5, 0x3d2aaabb ;  /* 0x3d2aaabb00050802 */ /* 0x000fe20000000f00 */
[----:B------:R-:W-:Y:S02]  /*0e50*/  @P0 IMAD.MOV.U32 R18, RZ, RZ, -0x41000001 ;  /* 0xbeffffffff120424 */ /* 0x000fe400078e00ff */
[----:B------:R-:W-:-:S04]  /*0e60*/  @P0 FFMA.FTZ R4, R24, R23, -0.0013887860113754868507 ;  /* 0xbab607ed18040423 */ /* 0x000fc80000010017 */
[----:B------:R-:W-:-:S04]  /*0e70*/  FFMA.FTZ R5, R24, R4, R5 ;  /* 0x0000000418057223 */ /* 0x000fc80000010005 */
[----:B------:R-:W-:-:S04]  /*0e80*/  FFMA.FTZ R5, R24, R5, R18 ;  /* 0x0000000518057223 */ /* 0x000fc80000010012 */
[----:B------:R-:W-:-:S04]  /*0e90*/  FFMA.FTZ R2, R3, R5, R2 ;  /* 0x0000000503027223 */ /* 0x000fc80000010002 */
[----:B------:R-:W-:Y:S01]  /*0ea0*/  @P6 FFMA.FTZ R2, R2, -1, RZ ;  /* 0xbf80000002026823 */ /* 0x000fe200000100ff */
        /* <DEDUP_REMOVED lines=10> */
[----:B------:R-:W-:-:S03]  /*0f50*/  LOP3.LUT R24, R4, 0x80000000, RZ, 0xfc, !PT ;  /* 0x8000000004187812 */ /* 0x000fc600078efcff */
[----:B------:R-:W-:Y:S01]  /*0f60*/  VIADD R18, R3, 0xffffff80 ;  /* 0xffffff8003127836 */ /* 0x000fe20000000000 */
[----:B------:R-:W-:-:S04]  /*0f70*/  MOV R3, R1 ;  /* 0x0000000100037202 */ /* 0x000fc80000000f00 */
[----:B------:R-:W-:-:S07]  /*0f80*/  SHF.R.U32.HI R18, RZ, 0x5, R18 ;  /* 0x00000005ff127819 */ /* 0x000fce0000011612 */
.L_x_8:
[----:B------:R-:W-:-:S04]  /*0f90*/  IADD3 R4, P0, R22, UR8, RZ ;  /* 0x0000000816047c10 */ /* 0x000fc8000ff1e0ff */
[----:B------:R-:W-:-:S06]  /*0fa0*/  IADD3.X R5, R23, UR9, RZ, P0, !PT ;  /* 0x0000000917057c10 */ /* 0x000fcc00087fe4ff */
        /* <DEDUP_REMOVED lines=11> */
[C---:B------:R-:W-:Y:S01]  /*1060*/  LOP3.LUT P0, RZ, R13.reuse, 0xf800000, RZ, 0xc0, !PT ;  /* 0x0f8000000dff7812 */ /* 0x040fe2000780c0ff */
[----:B------:R-:W-:Y:S01]  /*1070*/  IMAD R18, R18, -0x4, R1 ;  /* 0xfffffffc12127824 */ /* 0x000fe200078e0201 */
[----:B------:R0:W-:Y:S04]  /*1080*/  STL [R1+0x18], R6 ;  /* 0x0000180601007387 */ /* 0x0001e80000100800 */
[----:B------:R-:W2:Y:S04]  /*1090*/  LDL R4, [R18+0x14] ;  /* 0x0000140012047983 */ /* 0x000ea80000100800 */
[----:B------:R-:W2:Y:S04]  /*10a0*/  LDL R3, [R18+0x18] ;  /* 0x0000180012037983 */ /* 0x000ea80000100800 */
[----:B------:R-:W3:Y:S01]  /*10b0*/  @P0 LDL R5, [R18+0x10] ;  /* 0x0000100012050983 */ /* 0x000ee20000100800 */
[----:B------:R-:W-:Y:S01]  /*10c0*/  UMOV UR8, 0x54442d19 ;  /* 0x54442d1900087882 */ /* 0x000fe20000000000 */
[----:B------:R-:W-:Y:S01]  /*10d0*/  UMOV UR9, 0x3bf921fb ;  /* 0x3bf921fb00097882 */ /* 0x000fe20000000000 */
[----:B------:R-:W-:-:S02]  /*10e0*/  ISETP.GE.AND P1, PT, R13, RZ, PT ;  /* 0x000000ff0d00720c */ /* 0x000fc40003f26270 */
[-C--:B--2---:R-:W-:Y:S02]  /*10f0*/  SHF.L.W.U32.HI R3, R4, R19.reuse, R3 ;  /* 0x0000001304037219 */ /* 0x084fe40000010e03 */
[----:B---3--:R-:W-:-:S04]  /*1100*/  @P0 SHF.L.W.U32.HI R4, R5, R19, R4 ;  /* 0x0000001305040219 */ /* 0x008fc80000010e04 */
[C-C-:B------:R-:W-:Y:S01]  /*1110*/  SHF.L.W.U32.HI R14, R4.reuse, 0x2, R3.reuse ;  /* 0x00000002040e7819 */ /* 0x140fe20000010e03 */
[----:B------:R-:W-:Y:S01]  /*1120*/  IMAD.SHL.U32 R4, R4, 0x4, RZ ;  /* 0x0000000404047824 */ /* 0x000fe200078e00ff */
[----:B------:R-:W-:Y:S02]  /*1130*/  SHF.R.U32.HI R3, RZ, 0x1e, R3 ;  /* 0x0000001eff037819 */ /* 0x000fe40000011603 */
[----:B------:R-:W-:Y:S02]  /*1140*/  SHF.R.S32.HI R5, RZ, 0x1f, R14 ;  /* 0x0000001fff057819 */ /* 0x000fe4000001140e */
[----:B------:R-:W-:Y:S02]  /*1150*/  LEA.HI R15, R14, R3, RZ, 0x1 ;  /* 0x000000030e0f7211 */ /* 0x000fe400078f08ff */
[C---:B------:R-:W-:Y:S02]  /*1160*/  LOP3.LUT R4, R5.reuse, R4, RZ, 0x3c, !PT ;  /* 0x0000000405047212 */ /* 0x040fe400078e3cff */
[----:B------:R-:W-:-:S02]  /*1170*/  LOP3.LUT R5, R5, R14, RZ, 0x3c, !PT ;  /* 0x0000000e05057212 */ /* 0x000fc400078e3cff */
        /* <DEDUP_REMOVED lines=8> */
.L_x_7:
[----:B------:R-:W-:Y:S05]  /*1200*/  BSYNC B0 ;  /* 0x0000000000007941 */ /* 0x000fea0003800000 */
.L_x_6:
[C---:B------:R-:W-:Y:S01]  /*1210*/  LOP3.LUT R3, R15.reuse, 0x1, RZ, 0xc0, !PT ;  /* 0x000000010f037812 */ /* 0x040fe200078ec0ff */
[----:B------:R-:W-:Y:S01]  /*1220*/  FMUL.FTZ R18, R14, R14 ;  /* 0x0000000e0e127220 */ /* 0x000fe20000410000 */
[----:B------:R-:W-:Y:S01]  /*1230*/  IMAD.MOV.U32 R5, RZ, RZ, 0x3c0885e4 ;  /* 0x3c0885e4ff057424 */ /* 0x000fe200078e00ff */
[----:B------:R-:W-:Y:S01]  /*1240*/  LOP3.LUT P1, RZ, R15, 0x2, RZ, 0xc0, !PT ;  /* 0x000000020fff7812 */ /* 0x000fe2000782c0ff */
[----:B------:R-:W-:Y:S01]  /*1250*/  IMAD.MOV.U32 R4, RZ, RZ, -0x46b2bead ;  /* 0xb94d4153ff047424 */ /* 0x000fe200078e00ff */
[----:B------:R-:W-:Y:S01]  /*1260*/  ISETP.NE.U32.AND P0, PT, R3, 0x1, PT ;  /* 0x000000010300780c */ /* 0x000fe20003f05070 */
[----:B------:R-:W-:Y:S01]  /*1270*/  IMAD.MOV.U32 R6, RZ, RZ, -0x41d55558 ;  /* 0xbe2aaaa8ff067424 */ /* 0x000fe200078e00ff */
[----:B------:R-:W-:Y:S11]  /*1280*/  BSSY B0, `(.L_x_9) ;  /* 0x0000042000007945 */ /* 0x000ff60003800000 */
[----:B------:R-:W-:Y:S01]  /*1290*/  @!P0 IMAD.MOV.U32 R3, RZ, RZ, 0x37cbac00 ;  /* 0x37cbac00ff038424 */ /* 0x000fe200078e00ff */
[----:B------:R-:W-:Y:S01]  /*12a0*/  @!P0 MOV R5, 0x3d2aaabb ;  /* 0x3d2aaabb00058802 */ /* 0x000fe20000000f00 */
[----:B------:R-:W-:-:S02]  /*12b0*/  @!P0 IMAD.MOV.U32 R6, RZ, RZ, -0x41000001 ;  /* 0xbeffffffff068424 */ /* 0x000fc400078e00ff */
[----:B------:R-:W-:Y:S01]  /*12c0*/  @!P0 FFMA.FTZ R4, R18, R3, -0.0013887860113754868507 ;  /* 0xbab607ed12048423 */ /* 0x000fe20000010003 */
[----:B------:R-:W-:-:S03]  /*12d0*/  FSEL R3, R14, 1, P0 ;  /* 0x3f8000000e037808 */ /* 0x000fc60000000000 */
[C---:B------:R-:W-:Y:S02]  /*12e0*/  FFMA.FTZ R5, R18.reuse, R4, R5 ;  /* 0x0000000412057223 */ /* 0x040fe40000010005 */
[C---:B------:R-:W-:Y:S02]  /*12f0*/  FFMA.FTZ R4, R18.reuse, R3, RZ ;  /* 0x0000000312047223 */ /* 0x040fe400000100ff */
[----:B------:R-:W-:-:S04]  /*1300*/  FFMA.FTZ R6, R18, R5, R6 ;  /* 0x0000000512067223 */ /* 0x000fc80000010006 */
[----:B------:R-:W-:-:S04]  /*1310*/  FFMA.FTZ R3, R4, R6, R3 ;  /* 0x0000000604037223 */ /* 0x000fc80000010003 */
[----:B------:R-:W-:Y:S01]  /*1320*/  @P1 FFMA.FTZ R3, R3, -1, RZ ;  /* 0xbf80000003031823 */ /* 0x000fe200000100ff */
[----:B------:R-:W-:Y:S06]  /*1330*/  @!P4 BRA `(.L_x_10) ;  /* 0x0000000000d8c947 */ /* 0x000fec0003800000 */
[----:B------:R-:W-:Y:S01]  /*1340*/  @!P3 FMUL.FTZ R20, RZ, R11 ;  /* 0x0000000bff14b220 */ /* 0x000fe20000410000 */
[----:B------:R-:W-:Y:S01]  /*1350*/  @!P3 IMAD.MOV.U32 R21, RZ, RZ, RZ ;  /* 0x000000ffff15b224 */ /* 0x000fe200078e00ff */
[----:B------:R-:W-:Y:S06]  /*1360*/  @!P3 BRA `(.L_x_10) ;  /* 0x0000000000ccb947 */ /* 0x000fec0003800000 */
[----:B------:R-:W-:Y:S01]  /*1370*/  SHF.R.U32.HI R13, RZ, 0x17, R11 ;  /* 0x00000017ff0d7819 */ /* 0x000fe2000001160b */
[----:B------:R-:W-:Y:S01]  /*1380*/  IMAD.SHL.U32 R14, R11, 0x100, RZ ;  /* 0x000001000b0e7824 */ /* 0x000fe200078e00ff */
[----:B------:R-:W-:Y:S01]  /*1390*/  ULDC.64 UR8, c[0x4][0x8] ;  /* 0x0100020000087ab9 */ /* 0x000fe20000000a00 */
[----:B------:R-:W-:Y:S01]  /*13a0*/  IMAD.MOV.U32 R4, RZ, RZ, RZ ;  /* 0x000000ffff047224 */ /* 0x000fe200078e00ff */
[----:B------:R-:W-:Y:S01]  /*13b0*/  LOP3.LUT R5, R13, 0xe0, RZ, 0xc0, !PT ;  /* 0x000000e00d057812 */ /* 0x000fe200078ec0ff */
[----:B------:R-:W-:Y:S01]  /*13c0*/  IMAD.MOV.U32 R7, RZ, RZ, RZ ;  /* 0x000000ffff077224 */ /* 0x000fe200078e00ff */
[----:B------:R-:W-:Y:S01]  /*13d0*/  LOP3.LUT R21, R14, 0x80000000, RZ, 0xfc, !PT ;  /* 0x800000000e157812 */ /* 0x000fe200078efcff */
[----:B------:R-:W-:Y:S01]  /*13e0*/  IMAD.MOV.U32 R20, RZ, RZ, RZ ;  /* 0x000000ffff147224 */ /* 0x000fe200078e00ff */
[----:B------:R-:W-:Y:S01]  /*13f0*/  IADD3 R6, R5, -0x80, RZ ;  /* 0xffffff8005067810 */ /* 0x000fe20007ffe0ff */
[----:B------:R-:W-:-:S03]  /*1400*/  IMAD.MOV.U32 R5, RZ, RZ, R1 ;  /* 0x000000ffff057224 */ /* 0x000fc600078e0001 */
[----:B------:R-:W-:-:S07]  /*1410*/  SHF.R.U32.HI R6, RZ, 0x5, R6 ;  /* 0x00000005ff067819 */ /* 0x000fce0000011606 */
.L_x_11:
[----:B------:R-:W-:-:S04]  /*1420*/  IADD3 R14, P0, R7, UR8, RZ ;  /* 0x00000008070e7c10 */ /* 0x000fc8000ff1e0ff */
[----:B------:R-:W-:-:S05]  /*1430*/  IADD3.X R15, R20, UR9, RZ, P0, !PT ;  /* 0x00000009140f7c10 */ /* 0x000fca00087fe4ff */
[----:B------:R0:W2:Y:S01]  /*1440*/  LDG.E.CONSTANT R19, desc[UR4][R14.64] ;  /* 0x000000040e137981 */ /* 0x0000a2000c1e9900 */
[----:B------:R-:W-:-:S04]  /*1450*/  IADD3 R7, P1, R7, 0x4, RZ ;  /* 0x0000000407077810 */ /* 0x000fc80007f3e0ff */
[----:B------:R-:W-:Y:S02]  /*1460*/  ISETP.NE.U32.AND P0, PT, R7, 0x18, PT ;  /* 0x000000180700780c */ /* 0x000fe40003f05070 */
[----:B------:R-:W-:Y:S01]  /*1470*/  IADD3.X R20, RZ, R20, RZ, P1, !PT ;  /* 0x00000014ff147210 */ /* 0x000fe20000ffe4ff */
        /* <DEDUP_REMOVED lines=23> */
[C---:B------:R-:W-:Y:S02]  /*15f0*/  LEA.HI R21, R14.reuse, R5, RZ, 0x1 ;  /* 0x000000050e157211 */ /* 0x040fe400078f08ff */
[C---:B------:R-:W-:Y:S02]  /*1600*/  LOP3.LUT R6, R7.reuse, R6, RZ, 0x3c, !PT ;  /* 0x0000000607067212 */ /* 0x040fe400078e3cff */
[----:B------:R-:W-:Y:S01]  /*1610*/  LOP3.LUT R7, R7, R14, RZ, 0x3c, !PT ;  /* 0x0000000e07077212 */ /* 0x000fe200078e3cff */
[----:B0-----:R-:W-:Y:S01]  /*1620*/  IMAD.MOV R4, RZ, RZ, -R21 ;  /* 0x000000ffff047224 */ /* 0x001fe200078e0a15 */
[----:B------:R-:W-:-:S04]  /*1630*/  LOP3.LUT R11, R14, R11, RZ, 0x3c, !PT ;  /* 0x0000000b0e0b7212 */ /* 0x000fc800078e3cff */
[----:B------:R-:W0:Y:S01]  /*1640*/  I2F.F64.S64 R6, R6 ;  /* 0x0000000600067312 */ /* 0x000e220000301c00 */
[----:B------:R-:W-:Y:S02]  /*1650*/  ISETP.GE.AND P0, PT, R11, RZ, PT ;  /* 0x000000ff0b00720c */ /* 0x000fe40003f06270 */
[----:B------:R-:W-:Y:S01]  /*1660*/  @!P1 MOV R21, R4 ;  /* 0x0000000400159202 */ /* 0x000fe20000000f00 */
[----:B0-----:R-:W-:-:S10]  /*1670*/  DMUL R18, R6, UR8 ;  /* 0x0000000806127c28 */ /* 0x001fd40008000000 */
[----:B------:R-:W0:Y:S02]  /*1680*/  F2F.F32.F64 R18, R18 ;  /* 0x0000001200127310 */ /* 0x000e240000301000 */
[----:B0-----:R-:W-:-:S07]  /*1690*/  FSEL R20, -R18, R18, !P0 ;  /* 0x0000001212147208 */ /* 0x001fce0004000100 */
.L_x_10:
[----:B------:R-:W-:Y:S05]  /*16a0*/  BSYNC B0 ;  /* 0x0000000000007941 */ /* 0x000fea0003800000 */
.L_x_9:
[C---:B------:R-:W-:Y:S01]  /*16b0*/  LOP3.LUT R4, R21.reuse, 0x1, RZ, 0xc0, !PT ;  /* 0x0000000115047812 */ /* 0x040fe200078ec0ff */
[----:B------:R-:W-:Y:S01]  /*16c0*/  IMAD.MOV.U32 R6, RZ, RZ, 0x3c0885e4 ;  /* 0x3c0885e4ff067424 */ /* 0x000fe200078e00ff */
[----:B------:R-:W-:Y:S01]  /*16d0*/  LOP3.LUT P1, RZ, R21, 0x2, RZ, 0xc0, !PT ;  /* 0x0000000215ff7812 */ /* 0x000fe2000782c0ff */
[----:B------:R-:W-:Y:S01]  /*16e0*/  IMAD.MOV.U32 R5, RZ, RZ, -0x46b2bead ;  /* 0xb94d4153ff057424 */ /* 0x000fe200078e00ff */
[----:B------:R-:W-:Y:S01]  /*16f0*/  ISETP.NE.U32.AND P0, PT, R4, 0x1, PT ;  /* 0x000000010400780c */ /* 0x000fe20003f05070 */
[C---:B------:R-:W-:Y:S01]  /*1700*/  FMUL.FTZ R4, R20.reuse, R20 ;  /* 0x0000001414047220 */ /* 0x040fe20000410000 */
[----:B------:R-:W-:Y:S02]  /*1710*/  IMAD.MOV.U32 R7, RZ, RZ, -0x41d55558 ;  /* 0xbe2aaaa8ff077424 */ /* 0x000fe400078e00ff */
[----:B------:R-:W-:Y:S01]  /*1720*/  FSEL R20, R20, 1, P0 ;  /* 0x3f80000014147808 */ /* 0x000fe20000000000 */
[----:B-----5:R-:W-:Y:S02]  /*1730*/  HADD2.F32 R18, -RZ, R12.H0_H0 ;  /* 0x2000000cff127230 */ /* 0x020fe40000004100 */
[----:B------:R-:W-:-:S02]  /*1740*/  HADD2.F32 R13, -RZ, R12.H1_H1 ;  /* 0x3000000cff0d7230 */ /* 0x000fc40000004100 */
[----:B------:R-:W-:Y:S01]  /*1750*/  FFMA.FTZ R19, R4, R20, RZ ;  /* 0x0000001404137223 */ /* 0x000fe200000100ff */
[----:B------:R-:W-:Y:S02]  /*1760*/  HADD2.F32 R14, -RZ, R16.H0_H0 ;  /* 0x20000010ff0e7230 */ /* 0x000fe40000004100 */
[----:B------:R-:W-:Y:S01]  /*1770*/  @!P5 FADD R14, RZ, -R18 ;  /* 0x80000012ff0ed221 */ /* 0x000fe20000000000 */
[----:B------:R-:W-:Y:S01]  /*1780*/  HADD2.F32 R15, -RZ, R16.H1_H1 ;  /* 0x30000010ff0f7230 */ /* 0x000fe20000004100 */
[----:B------:R-:W-:Y:S01]  /*1790*/  @!P0 MOV R6, 0x3d2aaabb ;  /* 0x3d2aaabb00068802 */ /* 0x000fe20000000f00 */
[----:B------:R-:W-:Y:S02]  /*17a0*/  @!P0 IMAD.MOV.U32 R11, RZ, RZ, 0x37cbac00 ;  /* 0x37cbac00ff0b8424 */ /* 0x000fe400078e00ff */
[----:B------:R-:W-:Y:S01]  /*17b0*/  @!P5 FADD R15, RZ, -R13 ;  /* 0x8000000dff0fd221 */ /* 0x000fe20000000000 */
[----:B------:R-:W-:Y:S02]  /*17c0*/  @!P0 IMAD.MOV.U32 R7, RZ, RZ, -0x41000001 ;  /* 0xbeffffffff078424 */ /* 0x000fe400078e00ff */
[----:B------:R-:W-:Y:S01]  /*17d0*/  FMUL R14, R14, R3 ;  /* 0x000000030e0e7220 */ /* 0x000fe20000400000 */
[----:B------:R-:W-:Y:S01]  /*17e0*/  @!P0 FFMA.FTZ R5, R4, R11, -0.0013887860113754868507 ;  /* 0xbab607ed04058423 */ /* 0x000fe2000001000b */
[----:B------:R-:W-:Y:S01]  /*17f0*/  LEA.HI R11, R17, R17, RZ, 0x5 ;  /* 0x00000011110b7211 */ /* 0x000fe200078f28ff */
[----:B------:R-:W-:-:S02]  /*1800*/  HADD2.F32 R3, -RZ, R10.H1_H1 ;  /* 0x3000000aff037230 */ /* 0x000fc40000004100 */
[----:B------:R-:W-:Y:S01]  /*1810*/  FFMA.FTZ R6, R4, R5, R6 ;  /* 0x0000000504067223 */ /* 0x000fe20000010006 */
[----:B------:R-:W-:-:S03]  /*1820*/  LOP3.LUT R12, R11, 0x1ffffe0, RZ, 0xc0, !PT ;  /* 0x01ffffe00b0c7812 */ /* 0x000fc600078ec0ff */
[----:B------:R-:W-:Y:S02]  /*1830*/  FFMA.FTZ R5, R4, R6, R7 ;  /* 0x0000000604057223 */ /* 0x000fe40000010007 */
[----:B------:R-:W0:Y:S01]  /*1840*/  LDC.64 R6, c[0x0][0x220] ;  /* 0x00008800ff067b82 */ /* 0x000e220000000a00 */
[----:B------:R-:W-:Y:S02]  /*1850*/  IMAD.IADD R12, R17, 0x1, -R12 ;  /* 0x00000001110c7824 */ /* 0x000fe400078e0a0c */
[----:B------:R-:W-:Y:S01]  /*1860*/  FFMA.FTZ R4, R19, R5, R20 ;  /* 0x0000000513047223 */ /* 0x000fe20000010014 */
[----:B------:R-:W-:Y:S02]  /*1870*/  HADD2.F32 R5, -RZ, R10.H0_H0 ;  /* 0x2000000aff057230 */ /* 0x000fe40000004100 */
[----:B------:R-:W-:Y:S02]  /*1880*/  IMAD R9, R12, UR6, R9 ;  /* 0x000000060c097c24 */ /* 0x000fe4000f8e0209 */
[----:B------:R-:W-:Y:S01]  /*1890*/  @P1 FFMA.FTZ R4, R4, -1, RZ ;  /* 0xbf80000004041823 */ /* 0x000fe200000100ff */
[----:B------:R-:W-:Y:S01]  /*18a0*/  FFMA R5, R5, R0, R14 ;  /* 0x0000000005057223 */ /* 0x000fe2000000000e */
[----:B------:R-:W-:-:S02]  /*18b0*/  IMAD R9, R9, 0x80, R8 ;  /* 0x0000008009097824 */ /* 0x000fc400078e0208 */
[----:B------:R-:W-:-:S04]  /*18c0*/  FMUL R4, R15, R4 ;  /* 0x000000040f047220 */ /* 0x000fc80000400000 */
[----:B------:R-:W-:-:S05]  /*18d0*/  FFMA R4, R3, R2, R4 ;  /* 0x0000000203047223 */ /* 0x000fca0000000004 */
[----:B------:R-:W-:Y:S01]  /*18e0*/  F2FP.F16.F32.PACK_AB R5, R4, R5 ;  /* 0x000000050405723e */ /* 0x000fe200000000ff */
[----:B0-----:R-:W-:-:S05]  /*18f0*/  IMAD.WIDE R6, R9, 0x2, R6 ;  /* 0x0000000209067825 */ /* 0x001fca00078e0206 */
[----:B------:R-:W-:Y:S01]  /*1900*/  STG.E desc[UR4][R6.64], R5 ;  /* 0x0000000506007986 */ /* 0x000fe2000c101904 */
[----:B------:R-:W-:Y:S05]  /*1910*/  EXIT ;  /* 0x000000000000794d */ /* 0x000fea0003800000 */
.L_x_12:
[----:B------:R-:W-:-:S00]  /*1920*/  BRA `(.L_x_12) ;  /* 0xfffffffc00fc7947 */ /* 0x000fc0000383ffff */
[----:B------:R-:W-:-:S00]  /*1930*/  NOP ;  /* 0x0000000000007918 */ /* 0x000fc00000000000 */
        /* <DEDUP_REMOVED lines=12> */
.L_x_13:


//--------------------- .nv.global.init           --------------------------
	.section	.nv.global.init,"aw",@progbits
	.align	4
.nv.global.init:
	.type		__cudart_i2opi_f,@object
	.size		__cudart_i2opi_f,(_$_str - __cudart_i2opi_f)
__cudart_i2opi_f:
        /*0000*/ 	.byte	0x41, 0x90, 0x43, 0x3c, 0x99, 0x95, 0x62, 0xdb, 0xc0, 0xdd, 0x34, 0xf5, 0xd1, 0x57, 0x27, 0xfc
        /*0010*/ 	.byte	0x29, 0x15, 0x44, 0x4e, 0x6e, 0x83, 0xf9, 0xa2
	.type		_$_str,@object
	.size		_$_str,(.L_0 - _$_str)
_$_str:
        /*0018*/ 	.byte	0x5f, 0x5f, 0x43, 0x55, 0x44, 0x41, 0x5f, 0x46, 0x54, 0x5a, 0x00
.L_0:


//--------------------- .nv.constant0.triton_poi_fused_add_cat_clone_mul_4 --------------------------
	.section	.nv.constant0.triton_poi_fused_add_cat_clone_mul_4,"a",@progbits
	.sectionflags	@""
	.align	4
.nv.constant0.triton_poi_fused_add_cat_clone_mul_4:
	.zero		568
